//
// Generated by NVIDIA NVVM Compiler
//
// Compiler Build ID: CL-36424714
// Cuda compilation tools, release 13.0, V13.0.88
// Based on NVVM 20.0.0
//

.version 9.0
.target sm_100
.address_size 64

	// .globl	_Z6printfv
.extern .func  (.param .b32 func_retval0) vprintf
(
	.param .b64 vprintf_param_0,
	.param .b64 vprintf_param_1
)
;
.global .align 1 .b8 $str[42] = {66, 108, 111, 99, 107, 40, 37, 100, 44, 37, 100, 41, 44, 32, 116, 104, 114, 101, 97, 100, 40, 37, 100, 44, 37, 100, 41, 32, 45, 62, 32, 71, 108, 111, 98, 97, 108, 58, 37, 100, 10};

.visible .entry _Z6printfv()
{
	.local .align 8 .b8 	__local_depot0[24];
	.reg .b64 	%SP;
	.reg .b64 	%SPL;
	.reg .b32 	%r<13>;
	.reg .b64 	%rd<5>;

	mov.u64 	%SPL, __local_depot0;
	cvta.local.u64 	%SP, %SPL;
	add.u64 	%rd1, %SP, 0;
	add.u64 	%rd2, %SPL, 0;
	mov.u32 	%r1, %ctaid.x;
	mov.u32 	%r2, %ntid.x;
	mov.u32 	%r3, %tid.x;
	mov.u32 	%r4, %ctaid.y;
	mov.u32 	%r5, %ntid.y;
	mov.u32 	%r6, %tid.y;
	mad.lo.s32 	%r7, %r4, %r5, %r6;
	mov.u32 	%r8, %nctaid.x;
	mad.lo.s32 	%r9, %r7, %r8, %r1;
	mad.lo.s32 	%r10, %r9, %r2, %r3;
	st.local.v2.u32 	[%rd2], {%r1, %r4};
	st.local.v2.u32 	[%rd2+8], {%r3, %r6};
	st.local.u32 	[%rd2+16], %r10;
	mov.u64 	%rd3, $str;
	cvta.global.u64 	%rd4, %rd3;
	{ // callseq 0, 0
	.param .b64 param0;
	st.param.b64 	[param0], %rd4;
	.param .b64 param1;
	st.param.b64 	[param1], %rd1;
	.param .b32 retval0;
	call.uni (retval0), 
	vprintf, 
	(
	param0, 
	param1
	);
	ld.param.b32 	%r11, [retval0];
	} // callseq 0
	ret;

}


// ===== COMPILED SASS (sm_100) =====

	.target	sm_100

	.elftype	@"ET_EXEC"


//--------------------- .note.nv.tkinfo           --------------------------
	.section	.note.nv.tkinfo,"",@"SHT_NOTE"
	.sectionflags	@"SHF_NOTE_NV_TKINFO"
	.tkinfo
        /*0018*/ 	.word	0x00000002
        /*0030*/ 	.string	""
        /*0030*/ 	.string	"ptxas"
        /*0030*/ 	.string	"Cuda compilation tools, release 13.0, V13.0.88"
        /*0030*/ 	.string	"Build cuda_13.0.r13.0/compiler.36424714_0"
        /*0030*/ 	.string	"-arch sm_100 -m 64 "



//--------------------- .note.nv.cuinfo           --------------------------
	.section	.note.nv.cuinfo,"",@"SHT_NOTE"
	.sectionflags	@"SHF_NOTE_NV_CUINFO"
        /*0018*/ 	.short	0x0002
        /*001a*/ 	.short	0x0064
        /*001c*/ 	.short	0x0082
	.zero		2


//--------------------- .nv.info                  --------------------------
	.section	.nv.info,"",@"SHT_CUDA_INFO"
	.align	4


	//----- nvinfo : EIATTR_REGCOUNT
	.align		4
        /*0000*/ 	.byte	0x04, 0x2f
        /*0002*/ 	.short	(.L_2 - .L_1)
	.align		4
.L_1:
        /*0004*/ 	.word	index@(_Z6printfv)
        /*0008*/ 	.word	0x00000018


	//----- nvinfo : EIATTR_FRAME_SIZE
	.align		4
.L_2:
        /*000c*/ 	.byte	0x04, 0x11
        /*000e*/ 	.short	(.L_4 - .L_3)
	.align		4
.L_3:
        /*0010*/ 	.word	index@(_Z6printfv)
        /*0014*/ 	.word	0x00000018


	//----- nvinfo : EIATTR_MIN_STACK_SIZE
	.align		4
.L_4:
        /*0018*/ 	.byte	0x04, 0x12
        /*001a*/ 	.short	(.L_6 - .L_5)
	.align		4
.L_5:
        /*001c*/ 	.word	index@(_Z6printfv)
        /*0020*/ 	.word	0x00000018
.L_6:


//--------------------- .nv.compat                --------------------------
	.section	.nv.compat,"",@"SHT_CUDA_COMPAT_INFO"
	.align	4
        /*0000*/ 	.byte	0x02, 0x09, 0x00, 0x00, 0x02, 0x02, 0x01, 0x00, 0x02, 0x05, 0x05, 0x00, 0x03, 0x07, 0x01, 0x01
        /*0010*/ 	.byte	0x02, 0x03, 0x00, 0x00, 0x02, 0x06, 0x01, 0x00, 0x04, 0x0b, 0x08, 0x00, 0x09, 0x00, 0x00, 0x00
        /*0020*/ 	.byte	0x00, 0x00, 0x00, 0x00


//--------------------- .nv.info._Z6printfv       --------------------------
	.section	.nv.info._Z6printfv,"",@"SHT_CUDA_INFO"
	.sectionflags	@""
	.align	4


	//----- nvinfo : EIATTR_CUDA_API_VERSION
	.align		4
        /*0000*/ 	.byte	0x04, 0x37
        /*0002*/ 	.short	(.L_8 - .L_7)
.L_7:
        /*0004*/ 	.word	0x00000082


	//----- nvinfo : EIATTR_SPARSE_MMA_MASK
	.align		4
.L_8:
        /*0008*/ 	.byte	0x03, 0x50
        /*000a*/ 	.short	0x0000


	//----- nvinfo : EIATTR_MAXREG_COUNT
	.align		4
        /*000c*/ 	.byte	0x03, 0x1b
        /*000e*/ 	.short	0x00ff


	//----- nvinfo : EIATTR_EXTERNS
	.align		4
        /*0010*/ 	.byte	0x04, 0x0f
        /*0012*/ 	.short	(.L_10 - .L_9)


	//   ....[0]....
	.align		4
.L_9:
        /*0014*/ 	.word	index@(vprintf)


	//----- nvinfo : EIATTR_MERCURY_ISA_VERSION
	.align		4
.L_10:
        /*0018*/ 	.byte	0x03, 0x5f
        /*001a*/ 	.short	0x0101


	//----- nvinfo : EIATTR_VRC_CTA_INIT_COUNT
	.align		4
        /*001c*/ 	.byte	0x02, 0x4a
	.zero		1
	.zero		1


	//----- nvinfo : EIATTR_SYSCALL_OFFSETS
	.align		4
        /*0020*/ 	.byte	0x04, 0x46
        /*0022*/ 	.short	(.L_12 - .L_11)


	//   ....[0]....
.L_11:
        /*0024*/ 	.word	0x00000190


	//----- nvinfo : EIATTR_EXIT_INSTR_OFFSETS
	.align		4
.L_12:
        /*0028*/ 	.byte	0x04, 0x1c
        /*002a*/ 	.short	(.L_14 - .L_13)


	//   ....[0]....
.L_13:
        /*002c*/ 	.word	0x000001a0


	//----- nvinfo : EIATTR_SW_WAR
	.align		4
.L_14:
        /*0030*/ 	.byte	0x04, 0x36
        /*0032*/ 	.short	(.L_16 - .L_15)
.L_15:
        /*0034*/ 	.word	0x00000008
.L_16:


//--------------------- .nv.callgraph             --------------------------
	.section	.nv.callgraph,"",@"SHT_CUDA_CALLGRAPH"
	.align	4
	.sectionentsize	8
	.align		4
        /*0000*/ 	.word	0x00000000
	.align		4
        /*0004*/ 	.word	0xffffffff
	.align		4
        /*0008*/ 	.word	index@(_Z6printfv)
	.align		4
        /*000c*/ 	.word	index@(vprintf)
	.align		4
        /*0010*/ 	.word	0x00000000
	.align		4
        /*0014*/ 	.word	0xfffffffe
	.align		4
        /*0018*/ 	.word	0x00000000
	.align		4
        /*001c*/ 	.word	0xfffffffd
	.align		4
        /*0020*/ 	.word	0x00000000
	.align		4
        /*0024*/ 	.word	0xfffffffc


//--------------------- .nv.constant4             --------------------------
	.section	.nv.constant4,"a",@progbits
	.align	8
	.align		8
.nv.constant4:
        /*0000*/ 	.dword	vprintf
	.align		8
        /*0008*/ 	.dword	$str


//--------------------- .text._Z6printfv          --------------------------
	.section	.text._Z6printfv,"ax",@progbits
	.align	128
        .global         _Z6printfv
        .type           _Z6printfv,@function
        .size           _Z6printfv,(.L_x_2 - _Z6printfv)
        .other          _Z6printfv,@"STO_CUDA_ENTRY STV_DEFAULT"
_Z6printfv:
.text._Z6printfv:
[----:B------:R-:W0:Y:S01]  /*0000*/  LDC R1, c[0x0][0x37c] ;  /* 0x0000df00ff017b82 */ /* 0x000e220000000800 */
[----:B------:R-:W1:Y:S01]  /*0010*/  S2R R9, SR_CTAID.Y ;  /* 0x0000000000097919 */ /* 0x000e620000002600 */
[----:B------:R-:W2:Y:S01]  /*0020*/  LDCU UR5, c[0x0][0x2fc] ;  /* 0x00005f80ff0577ac */ /* 0x000ea20008000800 */
[----:B------:R-:W-:Y:S01]  /*0030*/  MOV R2, 0x0 ;  /* 0x0000000000027802 */ /* 0x000fe20000000f00 */
[----:B0-----:R-:W-:Y:S01]  /*0040*/  VIADD R1, R1, 0xffffffe8 ;  /* 0xffffffe801017836 */ /* 0x001fe20000000000 */
[----:B------:R-:W1:Y:S01]  /*0050*/  S2R R11, SR_TID.Y ;  /* 0x00000000000b7919 */ /* 0x000e620000002200 */
[----:B------:R-:W0:Y:S01]  /*0060*/  LDCU UR6, c[0x0][0x360] ;  /* 0x00006c00ff0677ac */ /* 0x000e220008000800 */
[----:B------:R-:W3:Y:S01]  /*0070*/  S2R R8, SR_CTAID.X ;  /* 0x0000000000087919 */ /* 0x000ee20000002500 */
[----:B------:R-:W1:Y:S01]  /*0080*/  LDCU UR4, c[0x0][0x364] ;  /* 0x00006c80ff0477ac */ /* 0x000e620008000800 */
[----:B------:R-:W0:Y:S01]  /*0090*/  S2R R10, SR_TID.X ;  /* 0x00000000000a7919 */ /* 0x000e220000002100 */
[----:B------:R-:W3:Y:S01]  /*00a0*/  LDCU UR7, c[0x0][0x370] ;  /* 0x00006e00ff0777ac */ /* 0x000ee20008000800 */
[----:B-1----:R-:W-:Y:S01]  /*00b0*/  IMAD R3, R9, UR4, R11 ;  /* 0x0000000409037c24 */ /* 0x002fe2000f8e020b */
[----:B------:R-:W1:Y:S03]  /*00c0*/  LDCU UR4, c[0x0][0x2f8] ;  /* 0x00005f00ff0477ac */ /* 0x000e660008000800 */
[----:B---3--:R-:W-:Y:S01]  /*00d0*/  IMAD R3, R3, UR7, R8 ;  /* 0x0000000703037c24 */ /* 0x008fe2000f8e0208 */
[----:B------:R3:W-:Y:S03]  /*00e0*/  STL.64 [R1], R8 ;  /* 0x0000000801007387 */ /* 0x0007e60000100a00 */
[----:B0-----:R-:W-:Y:S01]  /*00f0*/  IMAD R0, R3, UR6, R10 ;  /* 0x0000000603007c24 */ /* 0x001fe2000f8e020a */
[----:B------:R3:W-:Y:S01]  /*0100*/  STL.64 [R1+0x8], R10 ;  /* 0x0000080a01007387 */ /* 0x0007e20000100a00 */
[----:B------:R-:W0:Y:S01]  /*0110*/  LDC.64 R2, c[0x4][R2] ;  /* 0x0100000002027b82 */ /* 0x000e220000000a00 */
[----:B------:R-:W4:Y:S02]  /*0120*/  LDCU.64 UR6, c[0x4][0x8] ;  /* 0x01000100ff0677ac */ /* 0x000f240008000a00 */
[----:B------:R3:W-:Y:S01]  /*0130*/  STL [R1+0x10], R0 ;  /* 0x0000100001007387 */ /* 0x0007e20000100800 */
[----:B-1----:R-:W-:-:S04]  /*0140*/  IADD3 R6, P0, PT, R1, UR4, RZ ;  /* 0x0000000401067c10 */ /* 0x002fc8000ff1e0ff */
[----:B--2---:R-:W-:Y:S01]  /*0150*/  IADD3.X R7, PT, PT, RZ, UR5, RZ, P0, !PT ;  /* 0x00000005ff077c10 */ /* 0x004fe200087fe4ff */
[----:B----4-:R-:W-:Y:S01]  /*0160*/  IMAD.U32 R4, RZ, RZ, UR6 ;  /* 0x00000006ff047e24 */ /* 0x010fe2000f8e00ff */
[----:B---3--:R-:W-:-:S07]  /*0170*/  MOV R5, UR7 ;  /* 0x0000000700057c02 */ /* 0x008fce0008000f00 */
[----:B------:R-:W-:-:S07]  /*0180*/  LEPC R20, `(.L_x_0) ;  /* 0x000000001014794e */ /* 0x000fce0000000000 */
[----:B0-----:R-:W-:Y:S05]  /*0190*/  CALL.ABS.NOINC R2 ;  /* 0x0000000002007343 */ /* 0x001fea0003c00000 */
.L_x_0:
[----:B------:R-:W-:Y:S05]  /*01a0*/  EXIT ;  /* 0x000000000000794d */ /* 0x000fea0003800000 */
.L_x_1:
[----:B------:R-:W-:-:S00]  /*01b0*/  BRA `(.L_x_1) ;  /* 0xfffffffc00fc7947 */ /* 0x000fc0000383ffff */
[----:B------:R-:W-:-:S00]  /*01c0*/  NOP ;  /* 0x0000000000007918 */ /* 0x000fc00000000000 */
        /* <DEDUP_REMOVED lines=11> */
.L_x_2:


//--------------------- .nv.global.init           --------------------------
	.section	.nv.global.init,"aw",@progbits
.nv.global.init:
	.type		$str,@object
	.size		$str,(.L_0 - $str)
$str:
        /*0000*/ 	.byte	0x42, 0x6c, 0x6f, 0x63, 0x6b, 0x28, 0x25, 0x64, 0x2c, 0x25, 0x64, 0x29, 0x2c, 0x20, 0x74, 0x68
        /*0010*/ 	.byte	0x72, 0x65, 0x61, 0x64, 0x28, 0x25, 0x64, 0x2c, 0x25, 0x64, 0x29, 0x20, 0x2d, 0x3e, 0x20, 0x47
        /*0020*/ 	.byte	0x6c, 0x6f, 0x62, 0x61, 0x6c, 0x3a, 0x25, 0x64, 0x0a, 0x00
.L_0:


//--------------------- .nv.shared.reserved.0     --------------------------
	.section	.nv.shared.reserved.0,"aw",@nobits
	.weak		__nv_reservedSMEM_offset_0_alias
	.size		__nv_reservedSMEM_offset_0_alias, 0, 64
	.other		__nv_reservedSMEM_offset_0_alias,@"STO_CUDA_RESERVED_SHARED STV_DEFAULT"
__nv_reservedSMEM_offset_0_alias:
	.zero		0
	.zero		64


//--------------------- .nv.constant0._Z6printfv  --------------------------
	.section	.nv.constant0._Z6printfv,"a",@progbits
	.sectionflags	@""
	.align	4
.nv.constant0._Z6printfv:
	.zero		896


//--------------------- SYMBOLS --------------------------

	.type		.nv.reservedSmem.offset0,@object
	.size		.nv.reservedSmem.offset0,0x4
	.type		vprintf,@function
